	.headerflags	@"EF_CUDA_TEXMODE_UNIFIED EF_CUDA_64BIT_ADDRESS EF_CUDA_SM80 EF_CUDA_VIRTUAL_SM(EF_CUDA_SM80)"
	.elftype	@"ET_EXEC"


//--------------------- .nv.info                  --------------------------
	.section	.nv.info,"",@"SHT_CUDA_INFO"
	.align	4


	//----- nvinfo : EIATTR_REGCOUNT
	.align		4
        /*0000*/ 	.byte	0x04, 0x2f
        /*0002*/ 	.short	(.L_1 - .L_0)
	.align		4
.L_0:
        /*0004*/ 	.word	index@(triton_)
        /*0008*/ 	.word	0x00000015


	//----- nvinfo : EIATTR_MIN_STACK_SIZE
	.align		4
.L_1:
        /*000c*/ 	.byte	0x04, 0x12
        /*000e*/ 	.short	(.L_3 - .L_2)
	.align		4
.L_2:
        /*0010*/ 	.word	index@(triton_)
        /*0014*/ 	.word	0x00000000


	//----- nvinfo : EIATTR_FRAME_SIZE
	.align		4
.L_3:
        /*0018*/ 	.byte	0x04, 0x11
        /*001a*/ 	.short	(.L_5 - .L_4)
	.align		4
.L_4:
        /*001c*/ 	.word	index@(triton_)
        /*0020*/ 	.word	0x00000000


	//----- nvinfo : EIATTR_MIN_STACK_SIZE
	.align		4
.L_5:
        /*0024*/ 	.byte	0x04, 0x12
        /*0026*/ 	.short	(.L_7 - .L_6)
	.align		4
.L_6:
        /*0028*/ 	.word	index@(triton_)
        /*002c*/ 	.word	0x00000000
.L_7:


//--------------------- .nv.info.triton_          --------------------------
	.section	.nv.info.triton_,"",@"SHT_CUDA_INFO"
	.sectionflags	@""
	.align	4


	//----- nvinfo : EIATTR_CUDA_API_VERSION
	.align		4
        /*0000*/ 	.byte	0x04, 0x37
        /*0002*/ 	.short	(.L_9 - .L_8)
.L_8:
        /*0004*/ 	.word	0x0000007c


	//----- nvinfo : EIATTR_SW2861232_WAR
	.align		4
.L_9:
        /*0008*/ 	.byte	0x01, 0x35
	.zero		2


	//----- nvinfo : EIATTR_PARAM_CBANK
	.align		4
        /*000c*/ 	.byte	0x04, 0x0a
        /*000e*/ 	.short	(.L_11 - .L_10)
	.align		4
.L_10:
        /*0010*/ 	.word	index@(.nv.constant0.triton_)
        /*0014*/ 	.short	0x0160
        /*0016*/ 	.short	0x0018


	//----- nvinfo : EIATTR_CBANK_PARAM_SIZE
	.align		4
.L_11:
        /*0018*/ 	.byte	0x03, 0x19
        /*001a*/ 	.short	0x0018


	//----- nvinfo : EIATTR_KPARAM_INFO
	.align		4
        /*001c*/ 	.byte	0x04, 0x17
        /*001e*/ 	.short	(.L_13 - .L_12)
.L_12:
        /*0020*/ 	.word	0x00000000
        /*0024*/ 	.short	0x0003
        /*0026*/ 	.short	0x0014
        /*0028*/ 	.byte	0x00, 0xf0, 0x11, 0x00


	//----- nvinfo : EIATTR_KPARAM_INFO
	.align		4
.L_13:
        /*002c*/ 	.byte	0x04, 0x17
        /*002e*/ 	.short	(.L_15 - .L_14)
.L_14:
        /*0030*/ 	.word	0x00000000
        /*0034*/ 	.short	0x0002
        /*0036*/ 	.short	0x0010
        /*0038*/ 	.byte	0x00, 0xf0, 0x11, 0x00


	//----- nvinfo : EIATTR_KPARAM_INFO
	.align		4
.L_15:
        /*003c*/ 	.byte	0x04, 0x17
        /*003e*/ 	.short	(.L_17 - .L_16)
.L_16:
        /*0040*/ 	.word	0x00000000
        /*0044*/ 	.short	0x0001
        /*0046*/ 	.short	0x0008
        /*0048*/ 	.byte	0x00, 0xf0, 0x21, 0x00


	//----- nvinfo : EIATTR_KPARAM_INFO
	.align		4
.L_17:
        /*004c*/ 	.byte	0x04, 0x17
        /*004e*/ 	.short	(.L_19 - .L_18)
.L_18:
        /*0050*/ 	.word	0x00000000
        /*0054*/ 	.short	0x0000
        /*0056*/ 	.short	0x0000
        /*0058*/ 	.byte	0x00, 0xf0, 0x21, 0x00


	//----- nvinfo : EIATTR_MAXREG_COUNT
	.align		4
.L_19:
        /*005c*/ 	.byte	0x03, 0x1b
        /*005e*/ 	.short	0x00ff


	//----- nvinfo : EIATTR_COOP_GROUP_MASK_REGIDS
	.align		4
        /*0060*/ 	.byte	0x04, 0x29
        /*0062*/ 	.short	(.L_21 - .L_20)


	//   ....[0]....
.L_20:
        /*0064*/ 	.word	0xffffffff


	//   ....[1]....
        /*0068*/ 	.word	0xffffffff


	//   ....[2]....
        /*006c*/ 	.word	0xffffffff


	//   ....[3]....
        /*0070*/ 	.word	0xffffffff


	//   ....[4]....
        /*0074*/ 	.word	0xffffffff


	//   ....[5]....
        /*0078*/ 	.word	0xffffffff


	//   ....[6]....
        /*007c*/ 	.word	0xffffffff


	//   ....[7]....
        /*0080*/ 	.word	0xffffffff


	//   ....[8]....
        /*0084*/ 	.word	0xffffffff


	//   ....[9]....
        /*0088*/ 	.word	0xffffffff


	//   ....[10]....
        /*008c*/ 	.word	0xffffffff


	//----- nvinfo : EIATTR_COOP_GROUP_INSTR_OFFSETS
	.align		4
.L_21:
        /*0090*/ 	.byte	0x04, 0x28
        /*0092*/ 	.short	(.L_23 - .L_22)


	//   ....[0]....
.L_22:
        /*0094*/ 	.word	0x00000180


	//   ....[1]....
        /*0098*/ 	.word	0x000001a0


	//   ....[2]....
        /*009c*/ 	.word	0x000001b0


	//   ....[3]....
        /*00a0*/ 	.word	0x000001c0


	//   ....[4]....
        /*00a4*/ 	.word	0x000001f0


	//   ....[5]....
        /*00a8*/ 	.word	0x00000210


	//   ....[6]....
        /*00ac*/ 	.word	0x00000250


	//   ....[7]....
        /*00b0*/ 	.word	0x00000270


	//   ....[8]....
        /*00b4*/ 	.word	0x00000350


	//   ....[9]....
        /*00b8*/ 	.word	0x00000370


	//   ....[10]....
        /*00bc*/ 	.word	0x00000390


	//----- nvinfo : EIATTR_EXIT_INSTR_OFFSETS
	.align		4
.L_23:
        /*00c0*/ 	.byte	0x04, 0x1c
        /*00c2*/ 	.short	(.L_25 - .L_24)


	//   ....[0]....
.L_24:
        /*00c4*/ 	.word	0x00000450


	//   ....[1]....
        /*00c8*/ 	.word	0x000004c0


	//----- nvinfo : EIATTR_MAX_THREADS
	.align		4
.L_25:
        /*00cc*/ 	.byte	0x04, 0x05
        /*00ce*/ 	.short	(.L_27 - .L_26)
.L_26:
        /*00d0*/ 	.word	0x00000100
        /*00d4*/ 	.word	0x00000001
        /*00d8*/ 	.word	0x00000001
.L_27:


//--------------------- .nv.callgraph             --------------------------
	.section	.nv.callgraph,"",@"SHT_CUDA_CALLGRAPH"
	.align	4
	.sectionentsize	8
	.align		4
        /*0000*/ 	.word	0x00000000
	.align		4
        /*0004*/ 	.word	0xffffffff
	.align		4
        /*0008*/ 	.word	0x00000000
	.align		4
        /*000c*/ 	.word	0xfffffffe
	.align		4
        /*0010*/ 	.word	0x00000000
	.align		4
        /*0014*/ 	.word	0xfffffffd
	.align		4
        /*0018*/ 	.word	0x00000000
	.align		4
        /*001c*/ 	.word	0xfffffffc


//--------------------- .nv.rel.action            --------------------------
	.section	.nv.rel.action,"",@"SHT_CUDA_RELOCINFO"
	.align	8
	.sectionentsize	8
        /*0000*/ 	.byte	0x73, 0x00, 0x00, 0x00, 0x00, 0x00, 0x00, 0x00, 0x00, 0x00, 0x00, 0x11, 0x25, 0x00, 0x05, 0x36


//--------------------- .nv.constant0.triton_     --------------------------
	.section	.nv.constant0.triton_,"a",@progbits
	.sectionflags	@""
	.align	4
.nv.constant0.triton_:
	.zero		376


//--------------------- .text.triton_             --------------------------
	.section	.text.triton_,"ax",@progbits
	.sectionflags	@"SHF_BARRIERS=1"
	.sectioninfo	@"SHI_REGISTERS=21"
	.align	128
        .global         triton_
        .type           triton_,@function
        .size           triton_,(.L_x_1 - triton_)
        .other          triton_,@"STO_CUDA_ENTRY STV_DEFAULT"
triton_:
.text.triton_:
[----:B------:R-:W-:Y:S02]  /*0000*/  MOV R1, c[0x0][0x28] ;  /* 0x00000a0000017a02 */ /* 0x000fe40000000f00 */
[----:B------:R-:W0:Y:S01]  /*0010*/  S2R R0, SR_TID.X ;  /* 0x0000000000007919 */ /* 0x000e220000002100 */
[----:B------:R-:W-:Y:S01]  /*0020*/  HFMA2.MMA R9, -RZ, RZ, 0, 2.384185791015625e-07 ;  /* 0x00000004ff097435 */ /* 0x000fe200000001ff */
[----:B------:R-:W-:Y:S02]  /*0030*/  ULDC.64 UR4, c[0x0][0x118] ;  /* 0x0000460000047ab9 */ /* 0x000fe40000000a00 */
[----:B------:R-:W1:Y:S01]  /*0040*/  S2R R3, SR_CTAID.X ;  /* 0x0000000000037919 */ /* 0x000e620000002500 */
[C---:B0-----:R-:W-:Y:S01]  /*0050*/  IMAD.SHL.U32 R4, R0.reuse, 0x100, RZ ;  /* 0x0000010000047824 */ /* 0x041fe200078e00ff */
[----:B------:R-:W-:Y:S02]  /*0060*/  SHF.L.U32 R12, R0, 0x2, RZ ;  /* 0x00000002000c7819 */ /* 0x000fe400000006ff */
[----:B-1----:R-:W-:Y:S02]  /*0070*/  SHF.L.U32 R3, R3, 0x5, RZ ;  /* 0x0000000503037819 */ /* 0x002fe400000006ff */
[----:B------:R-:W-:-:S02]  /*0080*/  LOP3.LUT R5, R4, 0xf800, RZ, 0xc0, !PT ;  /* 0x0000f80004057812 */ /* 0x000fc400078ec0ff */
[----:B------:R-:W-:-:S05]  /*0090*/  LOP3.LUT R4, R3, 0x1c, R12, 0xf8, !PT ;  /* 0x0000001c03047812 */ /* 0x000fca00078ef80c */
[----:B------:R-:W-:-:S05]  /*00a0*/  IMAD.IADD R4, R4, 0x1, R5 ;  /* 0x0000000104047824 */ /* 0x000fca00078e0205 */
[C---:B------:R-:W-:Y:S01]  /*00b0*/  IADD3 R8, R4.reuse, 0x10000, RZ ;  /* 0x0001000004087810 */ /* 0x040fe20007ffe0ff */
[----:B------:R-:W-:-:S04]  /*00c0*/  IMAD.WIDE R4, R4, R9, c[0x0][0x160] ;  /* 0x0000580004047625 */ /* 0x000fc800078e0209 */
[----:B------:R-:W-:Y:S02]  /*00d0*/  IMAD.WIDE R8, R8, R9, c[0x0][0x160] ;  /* 0x0000580008087625 */ /* 0x000fe400078e0209 */
[----:B------:R-:W2:Y:S04]  /*00e0*/  LDG.E.128 R4, [R4.64] ;  /* 0x0000000404047981 */ /* 0x000ea8000c1e1d00 */
[----:B------:R-:W2:Y:S01]  /*00f0*/  LDG.E.128 R8, [R8.64] ;  /* 0x0000000408087981 */ /* 0x000ea2000c1e1d00 */
[----:B------:R-:W-:Y:S01]  /*0100*/  ISETP.GE.AND P1, PT, R0, 0x100, PT ;  /* 0x000001000000780c */ /* 0x000fe20003f26270 */
[----:B--2---:R-:W-:Y:S01]  /*0110*/  FADD R13, R4, R8 ;  /* 0x00000008040d7221 */ /* 0x004fe20000000000 */
[----:B------:R-:W-:Y:S01]  /*0120*/  LOP3.LUT R4, R0, 0x1f, RZ, 0xc0, !PT ;  /* 0x0000001f00047812 */ /* 0x000fe200078ec0ff */
[----:B------:R-:W-:Y:S01]  /*0130*/  FADD R14, R5, R9 ;  /* 0x00000009050e7221 */ /* 0x000fe20000000000 */
[----:B------:R-:W-:Y:S01]  /*0140*/  SHF.R.U32.HI R5, RZ, 0x5, R0 ;  /* 0x00000005ff057819 */ /* 0x000fe20000011600 */
[----:B------:R-:W-:Y:S01]  /*0150*/  FADD R6, R6, R10 ;  /* 0x0000000a06067221 */ /* 0x000fe20000000000 */
[----:B------:R-:W-:Y:S01]  /*0160*/  ISETP.GE.U32.AND P0, PT, R4, 0x8, PT ;  /* 0x000000080400780c */ /* 0x000fe20003f06070 */
[----:B------:R-:W-:Y:S01]  /*0170*/  FADD R7, R7, R11 ;  /* 0x0000000b07077221 */ /* 0x000fe20000000000 */
[----:B------:R-:W0:Y:S01]  /*0180*/  SHFL.BFLY PT, R10, R13, 0x10, 0x1f ;  /* 0x0e001f000d0a7f89 */ /* 0x000e2200000e0000 */
[----:B------:R-:W-:-:S03]  /*0190*/  SGXT.U32 R5, R5, 0x3 ;  /* 0x000000030505781a */ /* 0x000fc60000000000 */
[----:B------:R-:W1:Y:S04]  /*01a0*/  SHFL.BFLY PT, R11, R14, 0x10, 0x1f ;  /* 0x0e001f000e0b7f89 */ /* 0x000e6800000e0000 */
[----:B------:R-:W2:Y:S04]  /*01b0*/  SHFL.BFLY PT, R15, R6, 0x10, 0x1f ;  /* 0x0e001f00060f7f89 */ /* 0x000ea800000e0000 */
[----:B------:R-:W3:Y:S01]  /*01c0*/  SHFL.BFLY PT, R16, R7, 0x10, 0x1f ;  /* 0x0e001f0007107f89 */ /* 0x000ee200000e0000 */
[----:B0-----:R-:W-:Y:S02]  /*01d0*/  FADD R10, R13, R10 ;  /* 0x0000000a0d0a7221 */ /* 0x001fe40000000000 */
[----:B-1----:R-:W-:-:S03]  /*01e0*/  FADD R11, R14, R11 ;  /* 0x0000000b0e0b7221 */ /* 0x002fc60000000000 */
[----:B------:R-:W0:Y:S01]  /*01f0*/  SHFL.BFLY PT, R9, R10, 0x8, 0x1f ;  /* 0x0d001f000a097f89 */ /* 0x000e2200000e0000 */
[----:B--2---:R-:W-:-:S03]  /*0200*/  FADD R15, R6, R15 ;  /* 0x0000000f060f7221 */ /* 0x004fc60000000000 */
[----:B------:R-:W1:Y:S01]  /*0210*/  SHFL.BFLY PT, R8, R11, 0x8, 0x1f ;  /* 0x0d001f000b087f89 */ /* 0x000e6200000e0000 */
[----:B------:R-:W-:Y:S01]  /*0220*/  LOP3.LUT R6, R12, 0x1c, RZ, 0xc0, !PT ;  /* 0x0000001c0c067812 */ /* 0x000fe200078ec0ff */
[----:B---3--:R-:W-:Y:S01]  /*0230*/  FADD R17, R7, R16 ;  /* 0x0000001007117221 */ /* 0x008fe20000000000 */
[----:B------:R-:W-:Y:S01]  /*0240*/  SHF.L.U32 R7, R5, 0x2, RZ ;  /* 0x0000000205077819 */ /* 0x000fe200000006ff */
[----:B------:R-:W2:Y:S02]  /*0250*/  SHFL.BFLY PT, R16, R15, 0x8, 0x1f ;  /* 0x0d001f000f107f89 */ /* 0x000ea400000e0000 */
[----:B------:R-:W-:Y:S02]  /*0260*/  IMAD.SHL.U32 R6, R6, 0x20, RZ ;  /* 0x0000002006067824 */ /* 0x000fe400078e00ff */
[----:B------:R-:W3:Y:S03]  /*0270*/  SHFL.BFLY PT, R18, R17, 0x8, 0x1f ;  /* 0x0d001f0011127f89 */ /* 0x000ee600000e0000 */
[----:B------:R-:W-:Y:S01]  /*0280*/  LOP3.LUT R7, R6, R7, RZ, 0xfc, !PT ;  /* 0x0000000706077212 */ /* 0x000fe200078efcff */
[----:B0-----:R-:W-:-:S02]  /*0290*/  FADD R9, R10, R9 ;  /* 0x000000090a097221 */ /* 0x001fc40000000000 */
[----:B-1----:R-:W-:-:S03]  /*02a0*/  FADD R8, R11, R8 ;  /* 0x000000080b087221 */ /* 0x002fc60000000000 */
[----:B------:R-:W-:Y:S01]  /*02b0*/  @!P0 STS [R7], R9 ;  /* 0x0000000907008388 */ /* 0x000fe20000000800 */
[----:B--2---:R-:W-:-:S03]  /*02c0*/  FADD R16, R15, R16 ;  /* 0x000000100f107221 */ /* 0x004fc60000000000 */
[----:B------:R-:W-:Y:S01]  /*02d0*/  @!P0 STS [R7+0x20], R8 ;  /* 0x0000200807008388 */ /* 0x000fe20000000800 */
[----:B---3--:R-:W-:-:S03]  /*02e0*/  FADD R18, R17, R18 ;  /* 0x0000001211127221 */ /* 0x008fc60000000000 */
[----:B------:R-:W-:Y:S04]  /*02f0*/  @!P0 STS [R7+0x40], R16 ;  /* 0x0000401007008388 */ /* 0x000fe80000000800 */
[----:B------:R-:W-:Y:S04]  /*0300*/  @!P0 STS [R7+0x60], R18 ;  /* 0x0000601207008388 */ /* 0x000fe80000000800 */
[----:B------:R-:W-:Y:S01]  /*0310*/  BAR.SYNC.DEFER_BLOCKING 0x0 ;  /* 0x0000000000007b1d */ /* 0x000fe20000010000 */
[----:B------:R-:W-:-:S04]  /*0320*/  LOP3.LUT P0, R14, R0, 0x7, RZ, 0xc0, !PT ;  /* 0x00000007000e7812 */ /* 0x000fc8000780c0ff */
[----:B------:R-:W-:Y:S01]  /*0330*/  ISETP.LT.AND P0, PT, R0, 0x100, !P0 ;  /* 0x000001000000780c */ /* 0x000fe20004701270 */
[----:B------:R-:W0:Y:S04]  /*0340*/  @!P1 LDS R2, [R0.X4] ;  /* 0x0000000000029984 */ /* 0x000e280000004800 */
[----:B0-----:R-:W0:Y:S02]  /*0350*/  SHFL.BFLY PT, R11, R2, 0x4, 0x1f ;  /* 0x0c801f00020b7f89 */ /* 0x001e2400000e0000 */
[----:B0-----:R-:W-:-:S05]  /*0360*/  FADD R11, R2, R11 ;  /* 0x0000000b020b7221 */ /* 0x001fca0000000000 */
[----:B------:R-:W0:Y:S02]  /*0370*/  SHFL.BFLY PT, R10, R11, 0x2, 0x1f ;  /* 0x0c401f000b0a7f89 */ /* 0x000e2400000e0000 */
[----:B0-----:R-:W-:-:S05]  /*0380*/  FADD R12, R11, R10 ;  /* 0x0000000a0b0c7221 */ /* 0x001fca0000000000 */
[----:B------:R-:W0:Y:S02]  /*0390*/  SHFL.BFLY PT, R13, R12, 0x1, 0x1f ;  /* 0x0c201f000c0d7f89 */ /* 0x000e2400000e0000 */
[----:B0-----:R-:W-:-:S05]  /*03a0*/  FADD R13, R12, R13 ;  /* 0x0000000d0c0d7221 */ /* 0x001fca0000000000 */
[----:B------:R-:W-:Y:S04]  /*03b0*/  @P0 STS [R0.X4], R13 ;  /* 0x0000000d00000388 */ /* 0x000fe80000004800 */
[----:B------:R-:W-:Y:S01]  /*03c0*/  BAR.SYNC.DEFER_BLOCKING 0x0 ;  /* 0x0000000000007b1d */ /* 0x000fe20000010000 */
[----:B------:R-:W-:-:S05]  /*03d0*/  ISETP.NE.AND P0, PT, R5, RZ, PT ;  /* 0x000000ff0500720c */ /* 0x000fca0003f05270 */
[----:B------:R-:W-:Y:S04]  /*03e0*/  LDS R8, [R6] ;  /* 0x0000000006087984 */ /* 0x000fe80000000800 */
[----:B------:R-:W-:Y:S04]  /*03f0*/  LDS R9, [R6+0x20] ;  /* 0x0000200006097984 */ /* 0x000fe80000000800 */
[----:B------:R-:W-:Y:S04]  /*0400*/  LDS R10, [R6+0x40] ;  /* 0x00004000060a7984 */ /* 0x000fe80000000800 */
[----:B------:R-:W0:Y:S04]  /*0410*/  LDS R11, [R6+0x60] ;  /* 0x00006000060b7984 */ /* 0x000e280000000800 */
[----:B------:R-:W-:Y:S06]  /*0420*/  BAR.SYNC.DEFER_BLOCKING 0x0 ;  /* 0x0000000000007b1d */ /* 0x000fec0000010000 */
[----:B0-----:R0:W-:Y:S04]  /*0430*/  STS.128 [R14.X16], R8 ;  /* 0x000000080e007388 */ /* 0x0011e8000000cc00 */
[----:B------:R-:W-:Y:S06]  /*0440*/  BAR.SYNC.DEFER_BLOCKING 0x0 ;  /* 0x0000000000007b1d */ /* 0x000fec0000010000 */
[----:B------:R-:W-:Y:S05]  /*0450*/  @P0 EXIT ;  /* 0x000000000000094d */ /* 0x000fea0003800000 */
[----:B0-----:R-:W0:Y:S01]  /*0460*/  LDS R4, [R4.X4] ;  /* 0x0000000004047984 */ /* 0x001e220000004800 */
[----:B------:R-:W-:-:S02]  /*0470*/  MOV R2, 0x2 ;  /* 0x0000000200027802 */ /* 0x000fc40000000f00 */
[----:B------:R-:W-:-:S05]  /*0480*/  LOP3.LUT R3, R3, 0x1f, R0, 0xf8, !PT ;  /* 0x0000001f03037812 */ /* 0x000fca00078ef800 */
[----:B------:R-:W-:Y:S01]  /*0490*/  IMAD.WIDE R2, R3, R2, c[0x0][0x168] ;  /* 0x00005a0003027625 */ /* 0x000fe200078e0202 */
[----:B0-----:R-:W-:-:S05]  /*04a0*/  F2FP.BF16.PACK_AB R0, RZ, R4 ;  /* 0x00000004ff00723e */ /* 0x001fca00000010ff */
[----:B------:R-:W-:Y:S01]  /*04b0*/  STG.E.U16 [R2.64], R0 ;  /* 0x0000000002007986 */ /* 0x000fe2000c101504 */
[----:B------:R-:W-:Y:S05]  /*04c0*/  EXIT ;  /* 0x000000000000794d */ /* 0x000fea0003800000 */
.L_x_0:
[----:B------:R-:W-:-:S00]  /*04d0*/  BRA `(.L_x_0) ;  /* 0xfffffff000007947 */ /* 0x000fc0000383ffff */
[----:B------:R-:W-:-:S00]  /*04e0*/  NOP ;  /* 0x0000000000007918 */ /* 0x000fc00000000000 */
        /* <DEDUP_REMOVED lines=9> */
.L_x_1:


//--------------------- .nv.shared.triton_        --------------------------
	.section	.nv.shared.triton_,"aw",@nobits
	.sectionflags	@""
	.align	16
